	.headerflags	@"EF_CUDA_TEXMODE_UNIFIED EF_CUDA_64BIT_ADDRESS EF_CUDA_ACCELERATORS EF_CUDA_SM90 EF_CUDA_VIRTUAL_SM(EF_CUDA_SM90)"
	.elftype	@"ET_EXEC"


//--------------------- .nv.info                  --------------------------
	.section	.nv.info,"",@"SHT_CUDA_INFO"
	.align	4


	//----- nvinfo : EIATTR_REGCOUNT
	.align		4
        /*0000*/ 	.byte	0x04, 0x2f
        /*0002*/ 	.short	(.L_1 - .L_0)
	.align		4
.L_0:
        /*0004*/ 	.word	index@(triton_red_fused__to_copy_mul_sum_1)
        /*0008*/ 	.word	0x00000020


	//----- nvinfo : EIATTR_MIN_STACK_SIZE
	.align		4
.L_1:
        /*000c*/ 	.byte	0x04, 0x12
        /*000e*/ 	.short	(.L_3 - .L_2)
	.align		4
.L_2:
        /*0010*/ 	.word	index@(triton_red_fused__to_copy_mul_sum_1)
        /*0014*/ 	.word	0x00000000


	//----- nvinfo : EIATTR_FRAME_SIZE
	.align		4
.L_3:
        /*0018*/ 	.byte	0x04, 0x11
        /*001a*/ 	.short	(.L_5 - .L_4)
	.align		4
.L_4:
        /*001c*/ 	.word	index@(triton_red_fused__to_copy_mul_sum_1)
        /*0020*/ 	.word	0x00000000


	//----- nvinfo : EIATTR_MIN_STACK_SIZE
	.align		4
.L_5:
        /*0024*/ 	.byte	0x04, 0x12
        /*0026*/ 	.short	(.L_7 - .L_6)
	.align		4
.L_6:
        /*0028*/ 	.word	index@(triton_red_fused__to_copy_mul_sum_1)
        /*002c*/ 	.word	0x00000000
.L_7:


//--------------------- .nv.info.triton_red_fused__to_copy_mul_sum_1 --------------------------
	.section	.nv.info.triton_red_fused__to_copy_mul_sum_1,"",@"SHT_CUDA_INFO"
	.sectionflags	@""
	.align	4


	//----- nvinfo : EIATTR_CUDA_API_VERSION
	.align		4
        /*0000*/ 	.byte	0x04, 0x37
        /*0002*/ 	.short	(.L_9 - .L_8)
.L_8:
        /*0004*/ 	.word	0x0000007c


	//----- nvinfo : EIATTR_KPARAM_INFO
	.align		4
.L_9:
        /*0008*/ 	.byte	0x04, 0x17
        /*000a*/ 	.short	(.L_11 - .L_10)
.L_10:
        /*000c*/ 	.word	0x00000000
        /*0010*/ 	.short	0x0006
        /*0012*/ 	.short	0x0028
        /*0014*/ 	.byte	0x00, 0xf4, 0x21, 0x00


	//----- nvinfo : EIATTR_KPARAM_INFO
	.align		4
.L_11:
        /*0018*/ 	.byte	0x04, 0x17
        /*001a*/ 	.short	(.L_13 - .L_12)
.L_12:
        /*001c*/ 	.word	0x00000000
        /*0020*/ 	.short	0x0005
        /*0022*/ 	.short	0x0024
        /*0024*/ 	.byte	0x00, 0xf0, 0x11, 0x00


	//----- nvinfo : EIATTR_KPARAM_INFO
	.align		4
.L_13:
        /*0028*/ 	.byte	0x04, 0x17
        /*002a*/ 	.short	(.L_15 - .L_14)
.L_14:
        /*002c*/ 	.word	0x00000000
        /*0030*/ 	.short	0x0004
        /*0032*/ 	.short	0x0020
        /*0034*/ 	.byte	0x00, 0xf0, 0x11, 0x00


	//----- nvinfo : EIATTR_KPARAM_INFO
	.align		4
.L_15:
        /*0038*/ 	.byte	0x04, 0x17
        /*003a*/ 	.short	(.L_17 - .L_16)
.L_16:
        /*003c*/ 	.word	0x00000000
        /*0040*/ 	.short	0x0003
        /*0042*/ 	.short	0x0018
        /*0044*/ 	.byte	0x00, 0xf4, 0x21, 0x00


	//----- nvinfo : EIATTR_KPARAM_INFO
	.align		4
.L_17:
        /*0048*/ 	.byte	0x04, 0x17
        /*004a*/ 	.short	(.L_19 - .L_18)
.L_18:
        /*004c*/ 	.word	0x00000000
        /*0050*/ 	.short	0x0002
        /*0052*/ 	.short	0x0010
        /*0054*/ 	.byte	0x00, 0xf4, 0x21, 0x00


	//----- nvinfo : EIATTR_KPARAM_INFO
	.align		4
.L_19:
        /*0058*/ 	.byte	0x04, 0x17
        /*005a*/ 	.short	(.L_21 - .L_20)
.L_20:
        /*005c*/ 	.word	0x00000000
        /*0060*/ 	.short	0x0001
        /*0062*/ 	.short	0x0008
        /*0064*/ 	.byte	0x00, 0xf4, 0x21, 0x00


	//----- nvinfo : EIATTR_KPARAM_INFO
	.align		4
.L_21:
        /*0068*/ 	.byte	0x04, 0x17
        /*006a*/ 	.short	(.L_23 - .L_22)
.L_22:
        /*006c*/ 	.word	0x00000000
        /*0070*/ 	.short	0x0000
        /*0072*/ 	.short	0x0000
        /*0074*/ 	.byte	0x00, 0xf4, 0x21, 0x00


	//----- nvinfo : EIATTR_SPARSE_MMA_MASK
	.align		4
.L_23:
        /*0078*/ 	.byte	0x03, 0x50
        /*007a*/ 	.short	0x0000


	//----- nvinfo : EIATTR_MAXREG_COUNT
	.align		4
        /*007c*/ 	.byte	0x03, 0x1b
        /*007e*/ 	.short	0x00ff


	//----- nvinfo : EIATTR_COOP_GROUP_MASK_REGIDS
	.align		4
        /*0080*/ 	.byte	0x04, 0x29
        /*0082*/ 	.short	(.L_25 - .L_24)


	//   ....[0]....
.L_24:
        /*0084*/ 	.word	0xffffffff


	//   ....[1]....
        /*0088*/ 	.word	0xffffffff


	//   ....[2]....
        /*008c*/ 	.word	0xffffffff


	//   ....[3]....
        /*0090*/ 	.word	0xffffffff


	//----- nvinfo : EIATTR_COOP_GROUP_INSTR_OFFSETS
	.align		4
.L_25:
        /*0094*/ 	.byte	0x04, 0x28
        /*0096*/ 	.short	(.L_27 - .L_26)


	//   ....[0]....
.L_26:
        /*0098*/ 	.word	0x000009a0


	//   ....[1]....
        /*009c*/ 	.word	0x000009d0


	//   ....[2]....
        /*00a0*/ 	.word	0x000009f0


	//   ....[3]....
        /*00a4*/ 	.word	0x00000a20


	//----- nvinfo : EIATTR_EXIT_INSTR_OFFSETS
	.align		4
.L_27:
        /*00a8*/ 	.byte	0x04, 0x1c
        /*00aa*/ 	.short	(.L_29 - .L_28)


	//   ....[0]....
.L_28:
        /*00ac*/ 	.word	0x00000a40


	//   ....[1]....
        /*00b0*/ 	.word	0x00000a80


	//----- nvinfo : EIATTR_REQNTID
	.align		4
.L_29:
        /*00b4*/ 	.byte	0x04, 0x10
        /*00b6*/ 	.short	(.L_31 - .L_30)
.L_30:
        /*00b8*/ 	.word	0x00000040
        /*00bc*/ 	.word	0x00000001
        /*00c0*/ 	.word	0x00000001


	//----- nvinfo : EIATTR_CBANK_PARAM_SIZE
	.align		4
.L_31:
        /*00c4*/ 	.byte	0x03, 0x19
        /*00c6*/ 	.short	0x0030


	//----- nvinfo : EIATTR_PARAM_CBANK
	.align		4
        /*00c8*/ 	.byte	0x04, 0x0a
        /*00ca*/ 	.short	(.L_33 - .L_32)
	.align		4
.L_32:
        /*00cc*/ 	.word	index@(.nv.constant0.triton_red_fused__to_copy_mul_sum_1)
        /*00d0*/ 	.short	0x0210
        /*00d2*/ 	.short	0x0030


	//----- nvinfo : EIATTR_SW_WAR
	.align		4
.L_33:
        /*00d4*/ 	.byte	0x04, 0x36
        /*00d6*/ 	.short	(.L_35 - .L_34)
.L_34:
        /*00d8*/ 	.word	0x00000008
.L_35:


//--------------------- .nv.callgraph             --------------------------
	.section	.nv.callgraph,"",@"SHT_CUDA_CALLGRAPH"
	.align	4
	.sectionentsize	8
	.align		4
        /*0000*/ 	.word	0x00000000
	.align		4
        /*0004*/ 	.word	0xffffffff
	.align		4
        /*0008*/ 	.word	0x00000000
	.align		4
        /*000c*/ 	.word	0xfffffffe
	.align		4
        /*0010*/ 	.word	0x00000000
	.align		4
        /*0014*/ 	.word	0xfffffffd
	.align		4
        /*0018*/ 	.word	0x00000000
	.align		4
        /*001c*/ 	.word	0xfffffffc


//--------------------- .text.triton_red_fused__to_copy_mul_sum_1 --------------------------
	.section	.text.triton_red_fused__to_copy_mul_sum_1,"ax",@progbits
	.align	128
        .global         triton_red_fused__to_copy_mul_sum_1
        .type           triton_red_fused__to_copy_mul_sum_1,@function
        .size           triton_red_fused__to_copy_mul_sum_1,(.L_x_5 - triton_red_fused__to_copy_mul_sum_1)
        .other          triton_red_fused__to_copy_mul_sum_1,@"STO_CUDA_ENTRY STV_DEFAULT"
triton_red_fused__to_copy_mul_sum_1:
.text.triton_red_fused__to_copy_mul_sum_1:
[----:B------:R-:W0:Y:S02]  /*0000*/  LDC R1, c[0x0][0x28] ;  /* 0x00000a00ff017b82 */ /* 0x000e240000000800 */
[----:B------:R-:W-:Y:S01]  /*0010*/  ULDC UR4, c[0x0][0x234] ;  /* 0x00008d0000047ab9 */ /* 0x000fe20000000800 */
[----:B------:R-:W1:Y:S01]  /*0020*/  S2R R0, SR_CTAID.X ;  /* 0x0000000000007919 */ /* 0x000e620000002500 */
[----:B------:R-:W-:Y:S01]  /*0030*/  MOV R3, UR4 ;  /* 0x0000000400037c02 */ /* 0x000fe20008000f00 */
[----:B------:R-:W-:Y:S01]  /*0040*/  ULDC.64 UR4, c[0x0][0x208] ;  /* 0x0000820000047ab9 */ /* 0x000fe20000000a00 */
[----:B------:R-:W-:Y:S01]  /*0050*/  HFMA2.MMA R20, -RZ, RZ, 0, 0 ;  /* 0x00000000ff147435 */ /* 0x000fe200000001ff */
[----:B------:R-:W2:Y:S01]  /*0060*/  S2R R2, SR_TID.X ;  /* 0x0000000000027919 */ /* 0x000ea20000002100 */
[----:B------:R-:W-:-:S13]  /*0070*/  ISETP.GE.AND P0, PT, R3, 0x1, PT ;  /* 0x000000010300780c */ /* 0x000fda0003f06270 */
[----:B------:R-:W-:Y:S05]  /*0080*/  @!P0 BRA `(.L_x_0) ;  /* 0x0000000800448947 */ /* 0x000fea0003800000 */
[----:B------:R-:W-:Y:S02]  /*0090*/  ISETP.GT.AND P1, PT, R3, 0x30, PT ;  /* 0x000000300300780c */ /* 0x000fe40003f24270 */
[----:B--2---:R-:W-:Y:S02]  /*00a0*/  LOP3.LUT R5, R2, 0xf, RZ, 0xc0, !PT ;  /* 0x0000000f02057812 */ /* 0x004fe400078ec0ff */
[----:B------:R-:W-:Y:S02]  /*00b0*/  PLOP3.LUT P0, PT, PT, PT, PT, 0x80, 0x0 ;  /* 0x000000000000781c */ /* 0x000fe40003f0f070 */
[----:B------:R-:W-:Y:S01]  /*00c0*/  MOV R20, RZ ;  /* 0x000000ff00147202 */ /* 0x000fe20000000f00 */
[----:B-1----:R-:W-:Y:S01]  /*00d0*/  IMAD R8, R5, 0x1000, R0 ;  /* 0x0000100005087824 */ /* 0x002fe200078e0200 */
[----:B------:R-:W-:-:S05]  /*00e0*/  MOV R26, RZ ;  /* 0x000000ff001a7202 */ /* 0x000fca0000000f00 */
[----:B------:R-:W-:Y:S05]  /*00f0*/  @!P1 BRA `(.L_x_1) ;  /* 0x0000000400309947 */ /* 0x000fea0003800000 */
[----:B------:R-:W1:Y:S01]  /*0100*/  LDC R7, c[0x0][0x234] ;  /* 0x00008d00ff077b82 */ /* 0x000e620000000800 */
[----:B------:R-:W-:Y:S02]  /*0110*/  PLOP3.LUT P0, PT, PT, PT, PT, 0x8, 0x0 ;  /* 0x000000000000781c */ /* 0x000fe40003f0e170 */
[----:B------:R-:W-:-:S05]  /*0120*/  IADD3 R4, R3, -0x30, RZ ;  /* 0xffffffd003047810 */ /* 0x000fca0007ffe0ff */
[----:B------:R-:W2:Y:S08]  /*0130*/  LDC.64 R10, c[0x0][0x210] ;  /* 0x00008400ff0a7b82 */ /* 0x000eb00000000a00 */
[----:B------:R-:W3:Y:S08]  /*0140*/  LDC.64 R12, c[0x0][0x218] ;  /* 0x00008600ff0c7b82 */ /* 0x000ef00000000a00 */
[----:B-1----:R-:W4:Y:S02]  /*0150*/  LDC.64 R14, c[0x0][0x220] ;  /* 0x00008800ff0e7b82 */ /* 0x002f240000000a00 */
.L_x_2:
[----:B------:R-:W-:Y:S01]  /*0160*/  IADD3 R16, R5, R26, RZ ;  /* 0x0000001a05107210 */ /* 0x000fe20007ffe0ff */
[----:B---3--:R-:W-:Y:S01]  /*0170*/  IMAD.WIDE R18, R8, 0x2, R12 ;  /* 0x0000000208127825 */ /* 0x008fe200078e020c */
[----:B------:R-:W-:Y:S02]  /*0180*/  MOV R3, R7 ;  /* 0x0000000700037202 */ /* 0x000fe40000000f00 */
[----:B------:R-:W-:Y:S01]  /*0190*/  PRMT R9, RZ, 0x7610, R9 ;  /* 0x00007610ff097816 */ /* 0x000fe20000000009 */
[----:B------:R-:W-:Y:S01]  /*01a0*/  IMAD.MOV.U32 R29, RZ, RZ, RZ ;  /* 0x000000ffff1d7224 */ /* 0x000fe200078e00ff */
[C---:B------:R-:W-:Y:S01]  /*01b0*/  ISETP.GE.AND P2, PT, R16.reuse, R3, PT ;  /* 0x000000031000720c */ /* 0x040fe20003f46270 */
[----:B----4-:R-:W-:Y:S01]  /*01c0*/  IMAD.WIDE R16, R16, 0x4, R14 ;  /* 0x0000000410107825 */ /* 0x010fe200078e020e */
[----:B------:R-:W-:-:S03]  /*01d0*/  PRMT R21, RZ, 0x7610, R21 ;  /* 0x00007610ff157816 */ /* 0x000fc60000000015 */
[----:B--2---:R-:W-:-:S08]  /*01e0*/  IMAD.WIDE R22, R8, 0x2, R10 ;  /* 0x0000000208167825 */ /* 0x004fd000078e020a */
[----:B------:R1:W2:Y:S04]  /*01f0*/  @!P2 LDG.E.EF.U16 R9, desc[UR4][R18.64] ;  /* 0x000000041209a981 */ /* 0x0002a8000c0e1500 */
[----:B------:R-:W3:Y:S04]  /*0200*/  @!P2 LDG.E.EL R29, desc[UR4][R16.64] ;  /* 0x00000004101da981 */ /* 0x000ee8000c2e1900 */
[----:B------:R4:W5:Y:S01]  /*0210*/  @!P2 LDG.E.EF.U16 R21, desc[UR4][R22.64] ;  /* 0x000000041615a981 */ /* 0x000962000c0e1500 */
[----:B------:R-:W-:Y:S01]  /*0220*/  IADD3 R24, R5, 0x10, R26 ;  /* 0x0000001005187810 */ /* 0x000fe20007ffe01a */
[----:B------:R-:W-:Y:S01]  /*0230*/  HFMA2.MMA R27, -RZ, RZ, 0, 0 ;  /* 0x00000000ff1b7435 */ /* 0x000fe200000001ff */
[----:B-1----:R-:W-:-:S02]  /*0240*/  IADD3 R19, R8, 0x10000, RZ ;  /* 0x0001000008137810 */ /* 0x002fc40007ffe0ff */
[C---:B------:R-:W-:Y:S01]  /*0250*/  ISETP.GE.AND P3, PT, R24.reuse, R3, PT ;  /* 0x000000031800720c */ /* 0x040fe20003f66270 */
[----:B------:R-:W-:Y:S01]  /*0260*/  IMAD.WIDE R24, R24, 0x4, R14 ;  /* 0x0000000418187825 */ /* 0x000fe200078e020e */
[----:B----4-:R-:W-:-:S03]  /*0270*/  IADD3 R22, R5, 0x20, R26 ;  /* 0x0000002005167810 */ /* 0x010fc60007ffe01a */
[C---:B------:R-:W-:Y:S01]  /*0280*/  IMAD.WIDE R16, R19.reuse, 0x2, R10 ;  /* 0x0000000213107825 */ /* 0x040fe200078e020a */
[----:B------:R-:W-:Y:S02]  /*0290*/  PRMT R6, RZ, 0x7610, R6 ;  /* 0x00007610ff067816 */ /* 0x000fe40000000006 */
[----:B------:R-:W-:Y:S01]  /*02a0*/  ISETP.GE.AND P4, PT, R22, R3, PT ;  /* 0x000000031600720c */ /* 0x000fe20003f86270 */
[----:B------:R-:W-:Y:S01]  /*02b0*/  IMAD.WIDE R18, R19, 0x2, R12 ;  /* 0x0000000213127825 */ /* 0x000fe200078e020c */
[----:B------:R-:W-:-:S03]  /*02c0*/  PRMT R28, RZ, 0x7610, R28 ;  /* 0x00007610ff1c7816 */ /* 0x000fc6000000001c */
[----:B------:R-:W4:Y:S01]  /*02d0*/  @!P3 LDG.E.EL R27, desc[UR4][R24.64] ;  /* 0x00000004181bb981 */ /* 0x000f22000c2e1900 */
[----:B------:R-:W-:-:S03]  /*02e0*/  IMAD.WIDE R22, R22, 0x4, R14 ;  /* 0x0000000416167825 */ /* 0x000fc600078e020e */
[----:B------:R1:W4:Y:S04]  /*02f0*/  @!P3 LDG.E.EF.U16 R6, desc[UR4][R18.64] ;  /* 0x000000041206b981 */ /* 0x000328000c0e1500 */
[----:B------:R1:W4:Y:S02]  /*0300*/  @!P3 LDG.E.EF.U16 R28, desc[UR4][R16.64] ;  /* 0x00000004101cb981 */ /* 0x000324000c0e1500 */
[----:B-1----:R-:W-:Y:S01]  /*0310*/  MOV R18, RZ ;  /* 0x000000ff00127202 */ /* 0x002fe20000000f00 */
[----:B------:R-:W-:-:S05]  /*0320*/  VIADD R25, R8, 0x20000 ;  /* 0x0002000008197836 */ /* 0x000fca0000000000 */
[----:B------:R1:W4:Y:S01]  /*0330*/  @!P4 LDG.E.EL R18, desc[UR4][R22.64] ;  /* 0x000000041612c981 */ /* 0x000322000c2e1900 */
[----:B------:R-:W-:Y:S01]  /*0340*/  PRMT R19, RZ, 0x7610, R19 ;  /* 0x00007610ff137816 */ /* 0x000fe20000000013 */
[----:B0-----:R-:W-:-:S05]  /*0350*/  IMAD.WIDE R16, R25, 0x2, R10 ;  /* 0x0000000219107825 */ /* 0x001fca00078e020a */
[----:B------:R0:W4:Y:S01]  /*0360*/  @!P4 LDG.E.EF.U16 R19, desc[UR4][R16.64] ;  /* 0x000000041013c981 */ /* 0x000122000c0e1500 */
[----:B-1----:R-:W-:-:S04]  /*0370*/  IADD3 R22, R5, 0x30, R26 ;  /* 0x0000003005167810 */ /* 0x002fc80007ffe01a */
[C---:B------:R-:W-:Y:S01]  /*0380*/  ISETP.GE.AND P1, PT, R22.reuse, R3, PT ;  /* 0x000000031600720c */ /* 0x040fe20003f26270 */
[----:B------:R-:W-:Y:S01]  /*0390*/  IMAD.WIDE R24, R25, 0x2, R12 ;  /* 0x0000000219187825 */ /* 0x000fe200078e020c */
[----:B0-----:R-:W-:Y:S02]  /*03a0*/  PRMT R16, RZ, 0x7610, R16 ;  /* 0x00007610ff107816 */ /* 0x001fe40000000010 */
[----:B------:R-:W-:Y:S01]  /*03b0*/  MOV R17, R20 ;  /* 0x0000001400117202 */ /* 0x000fe20000000f00 */
[----:B------:R-:W-:-:S03]  /*03c0*/  IMAD.WIDE R22, R22, 0x4, R14 ;  /* 0x0000000416167825 */ /* 0x000fc600078e020e */
[----:B------:R0:W4:Y:S01]  /*03d0*/  @!P4 LDG.E.EF.U16 R16, desc[UR4][R24.64] ;  /* 0x000000041810c981 */ /* 0x000122000c0e1500 */
[----:B--2---:R-:W-:-:S05]  /*03e0*/  HADD2.F32 R9, -RZ, R9.H0_H0 ;  /* 0x20000009ff097230 */ /* 0x004fca0000004100 */
[----:B---3--:R-:W-:Y:S01]  /*03f0*/  FMUL R29, R9, R29 ;  /* 0x0000001d091d7220 */ /* 0x008fe20000400000 */
[----:B------:R-:W-:Y:S01]  /*0400*/  HFMA2.MMA R9, -RZ, RZ, 0, 0 ;  /* 0x00000000ff097435 */ /* 0x000fe200000001ff */
[----:B-----5:R-:W-:Y:S01]  /*0410*/  HADD2.F32 R20, -RZ, R21.H0_H0 ;  /* 0x20000015ff147230 */ /* 0x020fe20000004100 */
[----:B------:R-:W-:-:S04]  /*0420*/  IADD3 R21, R8, 0x30000, RZ ;  /* 0x0003000008157810 */ /* 0x000fc80007ffe0ff */
[----:B------:R-:W-:Y:S01]  /*0430*/  @!P2 FFMA R17, R20, R29, R17 ;  /* 0x0000001d1411a223 */ /* 0x000fe20000000011 */
[----:B0-----:R-:W-:-:S03]  /*0440*/  IMAD.WIDE R24, R21, 0x2, R10 ;  /* 0x0000000215187825 */ /* 0x001fc600078e020a */
[----:B------:R0:W2:Y:S01]  /*0450*/  @!P1 LDG.E.EL R9, desc[UR4][R22.64] ;  /* 0x0000000416099981 */ /* 0x0000a2000c2e1900 */
[----:B------:R-:W-:Y:S01]  /*0460*/  IMAD.WIDE R20, R21, 0x2, R12 ;  /* 0x0000000215147825 */ /* 0x000fe200078e020c */
[----:B------:R-:W-:-:S06]  /*0470*/  PRMT R29, RZ, 0x7610, R29 ;  /* 0x00007610ff1d7816 */ /* 0x000fcc000000001d */
[----:B------:R-:W3:Y:S01]  /*0480*/  @!P1 LDG.E.EF.U16 R29, desc[UR4][R24.64] ;  /* 0x00000004181d9981 */ /* 0x000ee2000c0e1500 */
[----:B0-----:R-:W-:-:S06]  /*0490*/  PRMT R22, RZ, 0x7610, R22 ;  /* 0x00007610ff167816 */ /* 0x001fcc0000000016 */
[----:B------:R-:W5:Y:S01]  /*04a0*/  @!P1 LDG.E.EF.U16 R22, desc[UR4][R20.64] ;  /* 0x0000000414169981 */ /* 0x000f62000c0e1500 */
[----:B----4-:R-:W-:Y:S02]  /*04b0*/  HADD2.F32 R6, -RZ, R6.H0_H0 ;  /* 0x20000006ff067230 */ /* 0x010fe40000004100 */
[----:B------:R-:W-:Y:S02]  /*04c0*/  HADD2.F32 R28, -RZ, R28.H0_H0 ;  /* 0x2000001cff1c7230 */ /* 0x000fe40000004100 */
[----:B------:R-:W-:Y:S02]  /*04d0*/  VIADD R26, R26, 0x40 ;  /* 0x000000401a1a7836 */ /* 0x000fe40000000000 */
[----:B------:R-:W-:-:S04]  /*04e0*/  FMUL R6, R6, R27 ;  /* 0x0000001b06067220 */ /* 0x000fc80000400000 */
[----:B------:R-:W-:Y:S01]  /*04f0*/  @!P3 FFMA R17, R28, R6, R17 ;  /* 0x000000061c11b223 */ /* 0x000fe20000000011 */
[----:B------:R-:W-:Y:S01]  /*0500*/  ISETP.GE.AND P2, PT, R26, R4, PT ;  /* 0x000000041a00720c */ /* 0x000fe20003f46270 */
[----:B------:R-:W-:Y:S02]  /*0510*/  HADD2.F32 R6, -RZ, R19.H0_H0 ;  /* 0x20000013ff067230 */ /* 0x000fe40000004100 */
[----:B------:R-:W-:-:S05]  /*0520*/  HADD2.F32 R23, -RZ, R16.H0_H0 ;  /* 0x20000010ff177230 */ /* 0x000fca0000004100 */
[----:B------:R-:W-:-:S04]  /*0530*/  FMUL R18, R23, R18 ;  /* 0x0000001217127220 */ /* 0x000fc80000400000 */
[----:B------:R-:W-:Y:S01]  /*0540*/  @!P4 FFMA R17, R6, R18, R17 ;  /* 0x000000120611c223 */ /* 0x000fe20000000011 */
[----:B------:R-:W-:Y:S01]  /*0550*/  IADD3 R8, R8, 0x40000, RZ ;  /* 0x0004000008087810 */ /* 0x000fe20007ffe0ff */
[----:B---3--:R-:W-:Y:S02]  /*0560*/  HADD2.F32 R16, -RZ, R29.H0_H0 ;  /* 0x2000001dff107230 */ /* 0x008fe40000004100 */
[----:B-----5:R-:W-:-:S05]  /*0570*/  HADD2.F32 R22, -RZ, R22.H0_H0 ;  /* 0x20000016ff167230 */ /* 0x020fca0000004100 */
[----:B--2---:R-:W-:-:S04]  /*0580*/  FMUL R6, R22, R9 ;  /* 0x0000000916067220 */ /* 0x004fc80000400000 */
[----:B------:R-:W-:-:S05]  /*0590*/  @!P1 FFMA R17, R16, R6, R17 ;  /* 0x0000000610119223 */ /* 0x000fca0000000011 */
[----:B------:R-:W-:Y:S01]  /*05a0*/  MOV R20, R17 ;  /* 0x0000001100147202 */ /* 0x000fe20000000f00 */
[----:B------:R-:W-:Y:S06]  /*05b0*/  @!P2 BRA `(.L_x_2) ;  /* 0xfffffff800e8a947 */ /* 0x000fec000383ffff */
.L_x_1:
[----:B------:R-:W-:-:S04]  /*05c0*/  IADD3 R4, -R26, R3, RZ ;  /* 0x000000031a047210 */ /* 0x000fc80007ffe1ff */
[----:B------:R-:W-:-:S13]  /*05d0*/  ISETP.GT.AND P1, PT, R4, 0x10, PT ;  /* 0x000000100400780c */ /* 0x000fda0003f24270 */
[----:B------:R-:W-:Y:S05]  /*05e0*/  @!P1 BRA `(.L_x_3) ;  /* 0x00000000009c9947 */ /* 0x000fea0003800000 */
[----:B------:R-:W1:Y:S01]  /*05f0*/  LDC.64 R12, c[0x0][0x218] ;  /* 0x00008600ff0c7b82 */ /* 0x000e620000000a00 */
[----:B------:R-:W-:Y:S01]  /*0600*/  IMAD.IADD R14, R5, 0x1, R26 ;  /* 0x00000001050e7824 */ /* 0x000fe200078e021a */
[----:B------:R-:W-:Y:S02]  /*0610*/  IADD3 R26, R26, 0x10, RZ ;  /* 0x000000101a1a7810 */ /* 0x000fe40007ffe0ff */
[----:B------:R-:W-:Y:S02]  /*0620*/  PRMT R4, RZ, 0x7610, R4 ;  /* 0x00007610ff047816 */ /* 0x000fe40000000004 */
[----:B------:R-:W-:Y:S02]  /*0630*/  ISETP.GE.AND P0, PT, R14, R3, PT ;  /* 0x000000030e00720c */ /* 0x000fe40003f06270 */
[----:B------:R-:W2:Y:S01]  /*0640*/  LDC.64 R6, c[0x0][0x210] ;  /* 0x00008400ff067b82 */ /* 0x000ea20000000a00 */
[----:B------:R-:W-:-:S07]  /*0650*/  IADD3 R21, R5, R26, RZ ;  /* 0x0000001a05157210 */ /* 0x000fce0007ffe0ff */
[----:B------:R-:W3:Y:S01]  /*0660*/  LDC.64 R10, c[0x0][0x220] ;  /* 0x00008800ff0a7b82 */ /* 0x000ee20000000a00 */
[----:B------:R-:W-:Y:S01]  /*0670*/  HFMA2.MMA R18, -RZ, RZ, 0, 0 ;  /* 0x00000000ff127435 */ /* 0x000fe200000001ff */
[----:B------:R-:W-:Y:S02]  /*0680*/  ISETP.GE.AND P1, PT, R21, R3, PT ;  /* 0x000000031500720c */ /* 0x000fe40003f26270 */
[----:B------:R-:W-:Y:S01]  /*0690*/  IADD3 R17, R8, 0x10000, RZ ;  /* 0x0001000008117810 */ /* 0x000fe20007ffe0ff */
[----:B-1----:R-:W-:Y:S01]  /*06a0*/  IMAD.WIDE R22, R8, 0x2, R12 ;  /* 0x0000000208167825 */ /* 0x002fe200078e020c */
[----:B------:R-:W-:-:S04]  /*06b0*/  PRMT R19, RZ, 0x7610, R19 ;  /* 0x00007610ff137816 */ /* 0x000fc80000000013 */
[----:B------:R1:W4:Y:S01]  /*06c0*/  @!P0 LDG.E.EF.U16 R4, desc[UR4][R22.64] ;  /* 0x0000000416048981 */ /* 0x000322000c0e1500 */
[----:B------:R-:W-:Y:S01]  /*06d0*/  PRMT R16, RZ, 0x7610, R16 ;  /* 0x00007610ff107816 */ /* 0x000fe20000000010 */
[----:B------:R-:W-:-:S04]  /*06e0*/  IMAD.WIDE R12, R17, 0x2, R12 ;  /* 0x00000002110c7825 */ /* 0x000fc800078e020c */
[----:B--2---:R-:W-:Y:S01]  /*06f0*/  IMAD.WIDE R8, R8, 0x2, R6 ;  /* 0x0000000208087825 */ /* 0x004fe200078e0206 */
[----:B------:R-:W2:Y:S03]  /*0700*/  @!P1 LDG.E.EF.U16 R16, desc[UR4][R12.64] ;  /* 0x000000040c109981 */ /* 0x000ea6000c0e1500 */
[--C-:B---3--:R-:W-:Y:S01]  /*0710*/  IMAD.WIDE R14, R14, 0x4, R10.reuse ;  /* 0x000000040e0e7825 */ /* 0x108fe200078e020a */
[----:B------:R3:W5:Y:S04]  /*0720*/  @!P0 LDG.E.EF.U16 R19, desc[UR4][R8.64] ;  /* 0x0000000408138981 */ /* 0x000768000c0e1500 */
[----:B------:R-:W2:Y:S01]  /*0730*/  @!P0 LDG.E.EL R18, desc[UR4][R14.64] ;  /* 0x000000040e128981 */ /* 0x000ea2000c2e1900 */
[----:B------:R-:W-:Y:S01]  /*0740*/  IMAD.WIDE R10, R21, 0x4, R10 ;  /* 0x00000004150a7825 */ /* 0x000fe200078e020a */
[----:B------:R-:W-:-:S03]  /*0750*/  PRMT R21, RZ, 0x7610, R21 ;  /* 0x00007610ff157816 */ /* 0x000fc60000000015 */
[----:B------:R-:W-:-:S04]  /*0760*/  IMAD.WIDE R6, R17, 0x2, R6 ;  /* 0x0000000211067825 */ /* 0x000fc800078e0206 */
[----:B-1----:R-:W-:Y:S01]  /*0770*/  IMAD.MOV.U32 R22, RZ, RZ, RZ ;  /* 0x000000ffff167224 */ /* 0x002fe200078e00ff */
[----:B------:R-:W2:Y:S05]  /*0780*/  @!P1 LDG.E.EF.U16 R21, desc[UR4][R6.64] ;  /* 0x0000000406159981 */ /* 0x000eaa000c0e1500 */
[----:B------:R-:W2:Y:S01]  /*0790*/  @!P1 LDG.E.EL R22, desc[UR4][R10.64] ;  /* 0x000000040a169981 */ /* 0x000ea2000c2e1900 */
[----:B------:R-:W-:Y:S02]  /*07a0*/  IADD3 R26, R26, 0x10, RZ ;  /* 0x000000101a1a7810 */ /* 0x000fe40007ffe0ff */
[----:B---3--:R-:W-:Y:S01]  /*07b0*/  IADD3 R8, R17, 0x10000, RZ ;  /* 0x0001000011087810 */ /* 0x008fe20007ffe0ff */
[----:B----4-:R-:W-:-:S02]  /*07c0*/  HADD2.F32 R23, -RZ, R4.H0_H0 ;  /* 0x20000004ff177230 */ /* 0x010fc40000004100 */
[----:B-----5:R-:W-:-:S03]  /*07d0*/  HADD2.F32 R19, -RZ, R19.H0_H0 ;  /* 0x20000013ff137230 */ /* 0x020fc60000004100 */
[----:B--2---:R-:W-:Y:S01]  /*07e0*/  FMUL R9, R23, R18 ;  /* 0x0000001217097220 */ /* 0x004fe20000400000 */
[----:B------:R-:W-:-:S03]  /*07f0*/  HADD2.F32 R13, -RZ, R16.H0_H0 ;  /* 0x20000010ff0d7230 */ /* 0x000fc60000004100 */
[----:B------:R-:W-:-:S05]  /*0800*/  FFMA R9, R19, R9, R20 ;  /* 0x0000000913097223 */ /* 0x000fca0000000014 */
[----:B------:R-:W-:Y:S01]  /*0810*/  FSEL R20, R9, R20, !P0 ;  /* 0x0000001409147208 */ /* 0x000fe20004000000 */
[----:B------:R-:W-:Y:S01]  /*0820*/  HADD2.F32 R21, -RZ, R21.H0_H0 ;  /* 0x20000015ff157230 */ /* 0x000fe20000004100 */
[----:B------:R-:W-:Y:S01]  /*0830*/  PLOP3.LUT P0, PT, PT, PT, PT, 0x8, 0x0 ;  /* 0x000000000000781c */ /* 0x000fe20003f0e170 */
[----:B------:R-:W-:-:S04]  /*0840*/  FMUL R9, R13, R22 ;  /* 0x000000160d097220 */ /* 0x000fc80000400000 */
[----:B------:R-:W-:-:S08]  /*0850*/  @!P1 FFMA R20, R21, R9, R20 ;  /* 0x0000000915149223 */ /* 0x000fd00000000014 */
.L_x_3:
[----:B------:R-:W-:-:S13]  /*0860*/  ISETP.LT.OR P0, PT, R26, R3, P0 ;  /* 0x000000031a00720c */ /* 0x000fda0000701670 */
[----:B------:R-:W-:Y:S05]  /*0870*/  @!P0 BRA `(.L_x_0) ;  /* 0x0000000000488947 */ /* 0x000fea0003800000 */
[----:B------:R-:W1:Y:S01]  /*0880*/  LDC.64 R6, c[0x0][0x218] ;  /* 0x00008600ff067b82 */ /* 0x000e620000000a00 */
[----:B------:R-:W-:Y:S02]  /*0890*/  IADD3 R26, R5, R26, RZ ;  /* 0x0000001a051a7210 */ /* 0x000fe40007ffe0ff */
[----:B------:R-:W-:Y:S02]  /*08a0*/  PRMT R14, RZ, 0x7610, R14 ;  /* 0x00007610ff0e7816 */ /* 0x000fe4000000000e */
[----:B------:R-:W-:-:S03]  /*08b0*/  ISETP.GE.AND P0, PT, R26, R3, PT ;  /* 0x000000031a00720c */ /* 0x000fc60003f06270 */
[----:B------:R-:W2:Y:S08]  /*08c0*/  LDC.64 R10, c[0x0][0x210] ;  /* 0x00008400ff0a7b82 */ /* 0x000eb00000000a00 */
[----:B------:R-:W3:Y:S01]  /*08d0*/  LDC.64 R12, c[0x0][0x220] ;  /* 0x00008800ff0c7b82 */ /* 0x000ee20000000a00 */
[----:B------:R-:W-:Y:S01]  /*08e0*/  PRMT R3, RZ, 0x7610, R3 ;  /* 0x00007610ff037816 */ /* 0x000fe20000000003 */
[----:B-1----:R-:W-:-:S05]  /*08f0*/  IMAD.WIDE R4, R8, 0x2, R6 ;  /* 0x0000000208047825 */ /* 0x002fca00078e0206 */
[----:B------:R-:W4:Y:S01]  /*0900*/  @!P0 LDG.E.EF.U16 R14, desc[UR4][R4.64] ;  /* 0x00000004040e8981 */ /* 0x000f22000c0e1500 */
[----:B--2---:R-:W-:Y:S01]  /*0910*/  IMAD.WIDE R8, R8, 0x2, R10 ;  /* 0x0000000208087825 */ /* 0x004fe200078e020a */
[----:B------:R-:W-:-:S04]  /*0920*/  HFMA2.MMA R10, -RZ, RZ, 0, 0 ;  /* 0x00000000ff0a7435 */ /* 0x000fc800000001ff */
[----:B------:R-:W2:Y:S01]  /*0930*/  @!P0 LDG.E.EF.U16 R3, desc[UR4][R8.64] ;  /* 0x0000000408038981 */ /* 0x000ea2000c0e1500 */
[----:B---3--:R-:W-:-:S05]  /*0940*/  IMAD.WIDE R6, R26, 0x4, R12 ;  /* 0x000000041a067825 */ /* 0x008fca00078e020c */
[----:B------:R-:W3:Y:S01]  /*0950*/  @!P0 LDG.E.EL R10, desc[UR4][R6.64] ;  /* 0x00000004060a8981 */ /* 0x000ee2000c2e1900 */
[----:B----4-:R-:W-:Y:S02]  /*0960*/  HADD2.F32 R13, -RZ, R14.H0_H0 ;  /* 0x2000000eff0d7230 */ /* 0x010fe40000004100 */
[----:B--2---:R-:W-:-:S03]  /*0970*/  HADD2.F32 R11, -RZ, R3.H0_H0 ;  /* 0x20000003ff0b7230 */ /* 0x004fc60000004100 */
[----:B---3--:R-:W-:-:S04]  /*0980*/  FMUL R3, R13, R10 ;  /* 0x0000000a0d037220 */ /* 0x008fc80000400000 */
[----:B------:R-:W-:-:S07]  /*0990*/  @!P0 FFMA R20, R3, R11, R20 ;  /* 0x0000000b03148223 */ /* 0x000fce0000000014 */
.L_x_0:
[----:B------:R-:W3:Y:S01]  /*09a0*/  SHFL.BFLY PT, R3, R20, 0x8, 0x1f ;  /* 0x0d001f0014037f89 */ /* 0x000ee200000e0000 */
[----:B--2---:R-:W-:Y:S01]  /*09b0*/  LOP3.LUT P0, RZ, R2, 0x3f, RZ, 0xc0, !PT ;  /* 0x0000003f02ff7812 */ /* 0x004fe2000780c0ff */
[----:B---3--:R-:W-:-:S05]  /*09c0*/  FADD R3, R3, R20 ;  /* 0x0000001403037221 */ /* 0x008fca0000000000 */
[----:B------:R-:W2:Y:S02]  /*09d0*/  SHFL.BFLY PT, R4, R3, 0x4, 0x1f ;  /* 0x0c801f0003047f89 */ /* 0x000ea400000e0000 */
[----:B--2---:R-:W-:-:S05]  /*09e0*/  FADD R6, R3, R4 ;  /* 0x0000000403067221 */ /* 0x004fca0000000000 */
[----:B------:R-:W2:Y:S02]  /*09f0*/  SHFL.BFLY PT, R5, R6, 0x2, 0x1f ;  /* 0x0c401f0006057f89 */ /* 0x000ea400000e0000 */
[----:B--2---:R-:W-:Y:S02]  /*0a00*/  FADD R7, R6, R5 ;  /* 0x0000000506077221 */ /* 0x004fe40000000000 */
[----:B------:R-:W2:Y:S03]  /*0a10*/  LDC.64 R4, c[0x0][0x228] ;  /* 0x00008a00ff047b82 */ /* 0x000ea60000000a00 */
[----:B------:R-:W3:Y:S02]  /*0a20*/  SHFL.BFLY PT, R8, R7, 0x1, 0x1f ;  /* 0x0c201f0007087f89 */ /* 0x000ee400000e0000 */
[----:B---3--:R-:W-:Y:S01]  /*0a30*/  FADD R8, R7, R8 ;  /* 0x0000000807087221 */ /* 0x008fe20000000000 */
[----:B--2---:R-:W-:Y:S06]  /*0a40*/  @P0 EXIT ;  /* 0x000000000000094d */ /* 0x004fec0003800000 */
[----:B------:R-:W-:Y:S01]  /*0a50*/  F2FP.F16.F32.PACK_AB R8, RZ, R8 ;  /* 0x00000008ff08723e */ /* 0x000fe200000000ff */
[----:B-1----:R-:W-:-:S05]  /*0a60*/  IMAD.WIDE R2, R0, 0x2, R4 ;  /* 0x0000000200027825 */ /* 0x002fca00078e0204 */
[----:B------:R-:W-:Y:S01]  /*0a70*/  STG.E.U16 desc[UR4][R2.64], R8 ;  /* 0x0000000802007986 */ /* 0x000fe2000c101504 */
[----:B------:R-:W-:Y:S05]  /*0a80*/  EXIT ;  /* 0x000000000000794d */ /* 0x000fea0003800000 */
.L_x_4:
[----:B------:R-:W-:-:S00]  /*0a90*/  BRA `(.L_x_4) ;  /* 0xfffffffc00fc7947 */ /* 0x000fc0000383ffff */
[----:B------:R-:W-:-:S00]  /*0aa0*/  NOP ;  /* 0x0000000000007918 */ /* 0x000fc00000000000 */
        /* <DEDUP_REMOVED lines=13> */
.L_x_5:


//--------------------- .nv.constant0.triton_red_fused__to_copy_mul_sum_1 --------------------------
	.section	.nv.constant0.triton_red_fused__to_copy_mul_sum_1,"a",@progbits
	.sectionflags	@""
	.align	4
.nv.constant0.triton_red_fused__to_copy_mul_sum_1:
	.zero		576
